//
// Generated by NVIDIA NVVM Compiler
//
// Compiler Build ID: CL-36424714
// Cuda compilation tools, release 13.0, V13.0.88
// Based on NVVM 20.0.0
//

.version 9.0
.target sm_100
.address_size 64

	// .globl	_Z16histogram_kernelPKjPji
// _ZZ16histogram_kernelPKjPjiE10local_hist has been demoted

.visible .entry _Z16histogram_kernelPKjPji(
	.param .u64 .ptr .align 1 _Z16histogram_kernelPKjPji_param_0,
	.param .u64 .ptr .align 1 _Z16histogram_kernelPKjPji_param_1,
	.param .u32 _Z16histogram_kernelPKjPji_param_2
)
{
	.reg .pred 	%p<18>;
	.reg .b16 	%rs<6>;
	.reg .b32 	%r<105>;
	.reg .b64 	%rd<17>;
	// demoted variable
	.shared .align 4 .b8 _ZZ16histogram_kernelPKjPjiE10local_hist[16384];
	ld.param.u64 	%rd7, [_Z16histogram_kernelPKjPji_param_0];
	ld.param.u64 	%rd8, [_Z16histogram_kernelPKjPji_param_1];
	ld.param.u32 	%r45, [_Z16histogram_kernelPKjPji_param_2];
	cvta.to.global.u64 	%rd1, %rd8;
	mov.u32 	%r99, %tid.x;
	mov.u32 	%r2, %ntid.x;
	add.s32 	%r46, %r99, %r2;
	cvt.u16.u32 	%rs2, %r46;
	xor.b16  	%rs3, %rs2, 4095;
	cvt.u16.u32 	%rs4, %r2;
	div.u16 	%rs5, %rs3, %rs4;
	and.b16  	%rs1, %rs5, 3;
	cvt.u32.u16 	%r3, %rs1;
	setp.eq.s16 	%p1, %rs1, 2;
	mov.u32 	%r94, %r99;
	@%p1 bra 	$L__BB0_3;
	mov.b32 	%r93, 0;
	mov.u32 	%r49, _ZZ16histogram_kernelPKjPjiE10local_hist;
	mov.u32 	%r94, %r99;
$L__BB0_2:
	.pragma "nounroll";
	shl.b32 	%r48, %r94, 2;
	add.s32 	%r50, %r49, %r48;
	mov.b32 	%r51, 0;
	st.shared.u32 	[%r50], %r51;
	add.s32 	%r94, %r94, %r2;
	add.s32 	%r93, %r93, 1;
	xor.b32  	%r52, %r93, %r3;
	setp.ne.s32 	%p2, %r52, 2;
	@%p2 bra 	$L__BB0_2;
$L__BB0_3:
	shl.b32 	%r9, %r2, 2;
	shl.b32 	%r53, %r94, 2;
	mov.u32 	%r54, _ZZ16histogram_kernelPKjPjiE10local_hist;
	add.s32 	%r95, %r54, %r53;
	shl.b32 	%r11, %r2, 4;
	shl.b32 	%r12, %r2, 3;
	mul.lo.s32 	%r13, %r2, 12;
$L__BB0_4:
	mov.b32 	%r55, 0;
	st.shared.u32 	[%r95], %r55;
	add.s32 	%r56, %r95, %r9;
	st.shared.u32 	[%r56], %r55;
	add.s32 	%r57, %r95, %r12;
	st.shared.u32 	[%r57], %r55;
	add.s32 	%r58, %r95, %r13;
	st.shared.u32 	[%r58], %r55;
	add.s32 	%r94, %r94, %r9;
	add.s32 	%r95, %r95, %r11;
	setp.lt.u32 	%p3, %r94, 4096;
	@%p3 bra 	$L__BB0_4;
	bar.sync 	0;
	mov.u32 	%r59, %ctaid.x;
	mad.lo.s32 	%r18, %r59, %r2, %r99;
	setp.ge.s32 	%p4, %r18, %r45;
	@%p4 bra 	$L__BB0_7;
	cvta.to.global.u64 	%rd9, %rd7;
	mul.wide.s32 	%rd10, %r18, 4;
	add.s64 	%rd11, %rd9, %rd10;
	ld.global.u32 	%r60, [%rd11];
	shl.b32 	%r61, %r60, 2;
	add.s32 	%r63, %r54, %r61;
	atom.shared.add.u32 	%r64, [%r63], 1;
$L__BB0_7:
	setp.eq.s16 	%p5, %rs1, 2;
	bar.sync 	0;
	@%p5 bra 	$L__BB0_13;
	mov.b32 	%r98, 0;
$L__BB0_9:
	.pragma "nounroll";
	shl.b32 	%r66, %r99, 2;
	add.s32 	%r68, %r54, %r66;
	ld.shared.u32 	%r21, [%r68];
	setp.eq.s32 	%p6, %r21, 0;
	@%p6 bra 	$L__BB0_12;
	mul.wide.u32 	%rd12, %r99, 4;
	add.s64 	%rd2, %rd1, %rd12;
	atom.global.add.u32 	%r69, [%rd2], %r21;
	add.s32 	%r70, %r69, %r21;
	setp.lt.u32 	%p7, %r70, 128;
	@%p7 bra 	$L__BB0_12;
	mov.b32 	%r71, 127;
	st.global.u32 	[%rd2], %r71;
$L__BB0_12:
	add.s32 	%r99, %r99, %r2;
	add.s32 	%r98, %r98, 1;
	xor.b32  	%r72, %r98, %r3;
	setp.ne.s32 	%p8, %r72, 2;
	@%p8 bra 	$L__BB0_9;
$L__BB0_13:
	shl.b32 	%r73, %r2, 1;
	add.s32 	%r103, %r99, %r73;
	mad.lo.s32 	%r102, %r2, 3, %r99;
	add.s32 	%r101, %r2, %r99;
	shl.b32 	%r74, %r99, 2;
	add.s32 	%r100, %r54, %r74;
$L__BB0_14:
	ld.shared.u32 	%r34, [%r100];
	setp.eq.s32 	%p9, %r34, 0;
	@%p9 bra 	$L__BB0_17;
	mul.wide.u32 	%rd13, %r99, 4;
	add.s64 	%rd3, %rd1, %rd13;
	atom.global.add.u32 	%r76, [%rd3], %r34;
	add.s32 	%r77, %r76, %r34;
	setp.lt.u32 	%p10, %r77, 128;
	@%p10 bra 	$L__BB0_17;
	mov.b32 	%r78, 127;
	st.global.u32 	[%rd3], %r78;
$L__BB0_17:
	add.s32 	%r79, %r100, %r9;
	ld.shared.u32 	%r35, [%r79];
	setp.eq.s32 	%p11, %r35, 0;
	@%p11 bra 	$L__BB0_20;
	mul.wide.u32 	%rd14, %r101, 4;
	add.s64 	%rd4, %rd1, %rd14;
	atom.global.add.u32 	%r80, [%rd4], %r35;
	add.s32 	%r81, %r80, %r35;
	setp.lt.u32 	%p12, %r81, 128;
	@%p12 bra 	$L__BB0_20;
	mov.b32 	%r82, 127;
	st.global.u32 	[%rd4], %r82;
$L__BB0_20:
	add.s32 	%r36, %r99, %r2;
	add.s32 	%r83, %r100, %r12;
	ld.shared.u32 	%r37, [%r83];
	setp.eq.s32 	%p13, %r37, 0;
	@%p13 bra 	$L__BB0_23;
	mul.wide.u32 	%rd15, %r103, 4;
	add.s64 	%rd5, %rd1, %rd15;
	atom.global.add.u32 	%r84, [%rd5], %r37;
	add.s32 	%r85, %r84, %r37;
	setp.lt.u32 	%p14, %r85, 128;
	@%p14 bra 	$L__BB0_23;
	mov.b32 	%r86, 127;
	st.global.u32 	[%rd5], %r86;
$L__BB0_23:
	add.s32 	%r38, %r36, %r2;
	add.s32 	%r87, %r100, %r13;
	ld.shared.u32 	%r39, [%r87];
	setp.eq.s32 	%p15, %r39, 0;
	@%p15 bra 	$L__BB0_26;
	mul.wide.u32 	%rd16, %r102, 4;
	add.s64 	%rd6, %rd1, %rd16;
	atom.global.add.u32 	%r88, [%rd6], %r39;
	add.s32 	%r89, %r88, %r39;
	setp.lt.u32 	%p16, %r89, 128;
	@%p16 bra 	$L__BB0_26;
	mov.b32 	%r90, 127;
	st.global.u32 	[%rd6], %r90;
$L__BB0_26:
	add.s32 	%r91, %r38, %r2;
	add.s32 	%r99, %r91, %r2;
	add.s32 	%r103, %r103, %r9;
	add.s32 	%r102, %r102, %r9;
	add.s32 	%r101, %r101, %r9;
	add.s32 	%r100, %r100, %r11;
	setp.lt.u32 	%p17, %r99, 4096;
	@%p17 bra 	$L__BB0_14;
	ret;

}


// ===== COMPILED SASS (sm_100) =====

	.target	sm_100

	.elftype	@"ET_EXEC"


//--------------------- .note.nv.tkinfo           --------------------------
	.section	.note.nv.tkinfo,"",@"SHT_NOTE"
	.sectionflags	@"SHF_NOTE_NV_TKINFO"
	.tkinfo
        /*0018*/ 	.word	0x00000002
        /*0030*/ 	.string	""
        /*0030*/ 	.string	"ptxas"
        /*0030*/ 	.string	"Cuda compilation tools, release 13.0, V13.0.88"
        /*0030*/ 	.string	"Build cuda_13.0.r13.0/compiler.36424714_0"
        /*0030*/ 	.string	"-arch sm_100 -m 64 "



//--------------------- .note.nv.cuinfo           --------------------------
	.section	.note.nv.cuinfo,"",@"SHT_NOTE"
	.sectionflags	@"SHF_NOTE_NV_CUINFO"
        /*0018*/ 	.short	0x0002
        /*001a*/ 	.short	0x0064
        /*001c*/ 	.short	0x0082
	.zero		2


//--------------------- .nv.info                  --------------------------
	.section	.nv.info,"",@"SHT_CUDA_INFO"
	.align	4


	//----- nvinfo : EIATTR_REGCOUNT
	.align		4
        /*0000*/ 	.byte	0x04, 0x2f
        /*0002*/ 	.short	(.L_1 - .L_0)
	.align		4
.L_0:
        /*0004*/ 	.word	index@(_Z16histogram_kernelPKjPji)
        /*0008*/ 	.word	0x0000001a


	//----- nvinfo : EIATTR_FRAME_SIZE
	.align		4
.L_1:
        /*000c*/ 	.byte	0x04, 0x11
        /*000e*/ 	.short	(.L_3 - .L_2)
	.align		4
.L_2:
        /*0010*/ 	.word	index@($__internal_0_$__cuda_sm20_div_u16)
        /*0014*/ 	.word	0x00000000


	//----- nvinfo : EIATTR_FRAME_SIZE
	.align		4
.L_3:
        /*0018*/ 	.byte	0x04, 0x11
        /*001a*/ 	.short	(.L_5 - .L_4)
	.align		4
.L_4:
        /*001c*/ 	.word	index@(_Z16histogram_kernelPKjPji)
        /*0020*/ 	.word	0x00000000


	//----- nvinfo : EIATTR_MIN_STACK_SIZE
	.align		4
.L_5:
        /*0024*/ 	.byte	0x04, 0x12
        /*0026*/ 	.short	(.L_7 - .L_6)
	.align		4
.L_6:
        /*0028*/ 	.word	index@(_Z16histogram_kernelPKjPji)
        /*002c*/ 	.word	0x00000000
.L_7:


//--------------------- .nv.compat                --------------------------
	.section	.nv.compat,"",@"SHT_CUDA_COMPAT_INFO"
	.align	4
        /*0000*/ 	.byte	0x02, 0x09, 0x00, 0x00, 0x02, 0x02, 0x01, 0x00, 0x02, 0x05, 0x05, 0x00, 0x03, 0x07, 0x01, 0x01
        /*0010*/ 	.byte	0x02, 0x03, 0x00, 0x00, 0x02, 0x06, 0x01, 0x00, 0x04, 0x0b, 0x08, 0x00, 0x01, 0x00, 0x00, 0x00
        /*0020*/ 	.byte	0x00, 0x00, 0x00, 0x00


//--------------------- .nv.info._Z16histogram_kernelPKjPji --------------------------
	.section	.nv.info._Z16histogram_kernelPKjPji,"",@"SHT_CUDA_INFO"
	.sectionflags	@""
	.align	4


	//----- nvinfo : EIATTR_CUDA_API_VERSION
	.align		4
        /*0000*/ 	.byte	0x04, 0x37
        /*0002*/ 	.short	(.L_9 - .L_8)
.L_8:
        /*0004*/ 	.word	0x00000082


	//----- nvinfo : EIATTR_KPARAM_INFO
	.align		4
.L_9:
        /*0008*/ 	.byte	0x04, 0x17
        /*000a*/ 	.short	(.L_11 - .L_10)
.L_10:
        /*000c*/ 	.word	0x00000000
        /*0010*/ 	.short	0x0002
        /*0012*/ 	.short	0x0010
        /*0014*/ 	.byte	0x00, 0xf0, 0x11, 0x00


	//----- nvinfo : EIATTR_KPARAM_INFO
	.align		4
.L_11:
        /*0018*/ 	.byte	0x04, 0x17
        /*001a*/ 	.short	(.L_13 - .L_12)
.L_12:
        /*001c*/ 	.word	0x00000000
        /*0020*/ 	.short	0x0001
        /*0022*/ 	.short	0x0008
        /*0024*/ 	.byte	0x00, 0xf5, 0x21, 0x00


	//----- nvinfo : EIATTR_KPARAM_INFO
	.align		4
.L_13:
        /*0028*/ 	.byte	0x04, 0x17
        /*002a*/ 	.short	(.L_15 - .L_14)
.L_14:
        /*002c*/ 	.word	0x00000000
        /*0030*/ 	.short	0x0000
        /*0032*/ 	.short	0x0000
        /*0034*/ 	.byte	0x00, 0xf5, 0x21, 0x00


	//----- nvinfo : EIATTR_SPARSE_MMA_MASK
	.align		4
.L_15:
        /*0038*/ 	.byte	0x03, 0x50
        /*003a*/ 	.short	0x0000


	//----- nvinfo : EIATTR_MAXREG_COUNT
	.align		4
        /*003c*/ 	.byte	0x03, 0x1b
        /*003e*/ 	.short	0x00ff


	//----- nvinfo : EIATTR_NUM_BARRIERS
	.align		4
        /*0040*/ 	.byte	0x02, 0x4c
        /*0042*/ 	.byte	0x01
	.zero		1


	//----- nvinfo : EIATTR_MERCURY_ISA_VERSION
	.align		4
        /*0044*/ 	.byte	0x03, 0x5f
        /*0046*/ 	.short	0x0101


	//----- nvinfo : EIATTR_VRC_CTA_INIT_COUNT
	.align		4
        /*0048*/ 	.byte	0x02, 0x4a
	.zero		1
	.zero		1


	//----- nvinfo : EIATTR_EXIT_INSTR_OFFSETS
	.align		4
        /*004c*/ 	.byte	0x04, 0x1c
        /*004e*/ 	.short	(.L_17 - .L_16)


	//   ....[0]....
.L_16:
        /*0050*/ 	.word	0x000008e0


	//----- nvinfo : EIATTR_CRS_STACK_SIZE
	.align		4
.L_17:
        /*0054*/ 	.byte	0x04, 0x1e
        /*0056*/ 	.short	(.L_19 - .L_18)
.L_18:
        /*0058*/ 	.word	0x00000000


	//----- nvinfo : EIATTR_CBANK_PARAM_SIZE
	.align		4
.L_19:
        /*005c*/ 	.byte	0x03, 0x19
        /*005e*/ 	.short	0x0014


	//----- nvinfo : EIATTR_PARAM_CBANK
	.align		4
        /*0060*/ 	.byte	0x04, 0x0a
        /*0062*/ 	.short	(.L_21 - .L_20)
	.align		4
.L_20:
        /*0064*/ 	.word	index@(.nv.constant0._Z16histogram_kernelPKjPji)
        /*0068*/ 	.short	0x0380
        /*006a*/ 	.short	0x0014


	//----- nvinfo : EIATTR_SW_WAR
	.align		4
.L_21:
        /*006c*/ 	.byte	0x04, 0x36
        /*006e*/ 	.short	(.L_23 - .L_22)
.L_22:
        /*0070*/ 	.word	0x00000008
.L_23:


//--------------------- .nv.callgraph             --------------------------
	.section	.nv.callgraph,"",@"SHT_CUDA_CALLGRAPH"
	.align	4
	.sectionentsize	8
	.align		4
        /*0000*/ 	.word	0x00000000
	.align		4
        /*0004*/ 	.word	0xffffffff
	.align		4
        /*0008*/ 	.word	0x00000000
	.align		4
        /*000c*/ 	.word	0xfffffffe
	.align		4
        /*0010*/ 	.word	0x00000000
	.align		4
        /*0014*/ 	.word	0xfffffffd
	.align		4
        /*0018*/ 	.word	0x00000000
	.align		4
        /*001c*/ 	.word	0xfffffffc


//--------------------- .text._Z16histogram_kernelPKjPji --------------------------
	.section	.text._Z16histogram_kernelPKjPji,"ax",@progbits
	.align	128
        .global         _Z16histogram_kernelPKjPji
        .type           _Z16histogram_kernelPKjPji,@function
        .size           _Z16histogram_kernelPKjPji,(.L_x_22 - _Z16histogram_kernelPKjPji)
        .other          _Z16histogram_kernelPKjPji,@"STO_CUDA_ENTRY STV_DEFAULT"
_Z16histogram_kernelPKjPji:
.text._Z16histogram_kernelPKjPji:
[----:B------:R-:W-:Y:S01]  /*0000*/  LDC R1, c[0x0][0x37c] ;  /* 0x0000df00ff017b82 */ /* 0x000fe20000000800 */
[----:B------:R-:W0:Y:S07]  /*0010*/  S2R R3, SR_TID.X ;  /* 0x0000000000037919 */ /* 0x000e2e0000002100 */
[----:B------:R-:W1:Y:S02]  /*0020*/  LDC R0, c[0x0][0x360] ;  /* 0x0000d800ff007b82 */ /* 0x000e640000000800 */
[----:B-1----:R-:W-:Y:S01]  /*0030*/  LOP3.LUT R4, R0, 0xffff, RZ, 0xc0, !PT ;  /* 0x0000ffff00047812 */ /* 0x002fe200078ec0ff */
[----:B0-----:R-:W-:-:S05]  /*0040*/  IMAD.IADD R2, R3, 0x1, R0 ;  /* 0x0000000103027824 */ /* 0x001fca00078e0200 */
[----:B------:R-:W-:-:S04]  /*0050*/  LOP3.LUT R2, R2, 0xfff, RZ, 0x3c, !PT ;  /* 0x00000fff02027812 */ /* 0x000fc800078e3cff */
[----:B------:R-:W-:Y:S02]  /*0060*/  LOP3.LUT R2, R2, 0xffff, RZ, 0xc0, !PT ;  /* 0x0000ffff02027812 */ /* 0x000fe400078ec0ff */
[----:B------:R-:W-:-:S07]  /*0070*/  MOV R8, 0x90 ;  /* 0x0000009000087802 */ /* 0x000fce0000000f00 */
[----:B------:R-:W-:Y:S05]  /*0080*/  CALL.REL.NOINC `($__internal_0_$__cuda_sm20_div_u16) ;  /* 0x0000000800187944 */ /* 0x000fea0003c00000 */
[----:B------:R-:W-:Y:S01]  /*0090*/  LOP3.LUT R2, R6, 0x3, RZ, 0xc0, !PT ;  /* 0x0000000306027812 */ /* 0x000fe200078ec0ff */
[----:B------:R-:W-:Y:S01]  /*00a0*/  BSSY.RECONVERGENT B0, `(.L_x_0) ;  /* 0x0000010000007945 */ /* 0x000fe20003800200 */
[----:B------:R-:W-:Y:S02]  /*00b0*/  IMAD.MOV.U32 R5, RZ, RZ, R3 ;  /* 0x000000ffff057224 */ /* 0x000fe400078e0003 */
[----:B------:R-:W-:-:S13]  /*00c0*/  ISETP.NE.AND P0, PT, R2, 0x2, PT ;  /* 0x000000020200780c */ /* 0x000fda0003f05270 */
[----:B------:R-:W-:Y:S05]  /*00d0*/  @!P0 BRA `(.L_x_1) ;  /* 0x0000000000308947 */ /* 0x000fea0003800000 */
[----:B------:R-:W0:Y:S01]  /*00e0*/  S2R R9, SR_CgaCtaId ;  /* 0x0000000000097919 */ /* 0x000e220000008800 */
[----:B------:R-:W-:Y:S01]  /*00f0*/  MOV R4, 0x400 ;  /* 0x0000040000047802 */ /* 0x000fe20000000f00 */
[----:B------:R-:W-:Y:S02]  /*0100*/  IMAD.MOV.U32 R7, RZ, RZ, RZ ;  /* 0x000000ffff077224 */ /* 0x000fe400078e00ff */
[----:B------:R-:W-:Y:S01]  /*0110*/  IMAD.MOV.U32 R5, RZ, RZ, R3 ;  /* 0x000000ffff057224 */ /* 0x000fe200078e0003 */
[----:B0-----:R-:W-:-:S07]  /*0120*/  LEA R4, R9, R4, 0x18 ;  /* 0x0000000409047211 */ /* 0x001fce00078ec0ff */
.L_x_2:
[----:B------:R-:W-:Y:S01]  /*0130*/  IMAD R6, R5, 0x4, R4 ;  /* 0x0000000405067824 */ /* 0x000fe200078e0204 */
[----:B------:R-:W-:Y:S01]  /*0140*/  IADD3 R7, PT, PT, R7, 0x1, RZ ;  /* 0x0000000107077810 */ /* 0x000fe20007ffe0ff */
[----:B------:R-:W-:-:S03]  /*0150*/  IMAD.IADD R5, R0, 0x1, R5 ;  /* 0x0000000100057824 */ /* 0x000fc600078e0205 */
[----:B------:R0:W-:Y:S01]  /*0160*/  STS [R6], RZ ;  /* 0x000000ff06007388 */ /* 0x0001e20000000800 */
[----:B------:R-:W-:-:S04]  /*0170*/  LOP3.LUT R8, R7, R2, RZ, 0x3c, !PT ;  /* 0x0000000207087212 */ /* 0x000fc800078e3cff */
[----:B------:R-:W-:-:S13]  /*0180*/  ISETP.NE.AND P0, PT, R8, 0x2, PT ;  /* 0x000000020800780c */ /* 0x000fda0003f05270 */
[----:B0-----:R-:W-:Y:S05]  /*0190*/  @P0 BRA `(.L_x_2) ;  /* 0xfffffffc00e40947 */ /* 0x001fea000383ffff */
.L_x_1:
[----:B------:R-:W-:Y:S05]  /*01a0*/  BSYNC.RECONVERGENT B0 ;  /* 0x0000000000007941 */ /* 0x000fea0003800200 */
.L_x_0:
[----:B------:R-:W0:Y:S01]  /*01b0*/  S2UR UR5, SR_CgaCtaId ;  /* 0x00000000000579c3 */ /* 0x000e220000008800 */
[----:B------:R-:W-:Y:S01]  /*01c0*/  UMOV UR4, 0x400 ;  /* 0x0000040000047882 */ /* 0x000fe20000000000 */
[----:B------:R-:W-:Y:S01]  /*01d0*/  BSSY.RECONVERGENT B0, `(.L_x_3) ;  /* 0x000000e000007945 */ /* 0x000fe20003800200 */
[----:B0-----:R-:W-:-:S06]  /*01e0*/  ULEA UR4, UR5, UR4, 0x18 ;  /* 0x0000000405047291 */ /* 0x001fcc000f8ec0ff */
[----:B------:R-:W-:-:S07]  /*01f0*/  LEA R7, R5, UR4, 0x2 ;  /* 0x0000000405077c11 */ /* 0x000fce000f8e10ff */
.L_x_4:
[C-C-:B------:R-:W-:Y:S01]  /*0200*/  IMAD R4, R0.reuse, 0x4, R7.reuse ;  /* 0x0000000400047824 */ /* 0x140fe200078e0207 */
[----:B------:R0:W-:Y:S01]  /*0210*/  STS [R7], RZ ;  /* 0x000000ff07007388 */ /* 0x0001e20000000800 */
[C-C-:B------:R-:W-:Y:S02]  /*0220*/  IMAD R6, R0.reuse, 0x8, R7.reuse ;  /* 0x0000000800067824 */ /* 0x140fe400078e0207 */
[C---:B------:R-:W-:Y:S01]  /*0230*/  IMAD R8, R0.reuse, 0xc, R7 ;  /* 0x0000000c00087824 */ /* 0x040fe200078e0207 */
[----:B------:R1:W-:Y:S01]  /*0240*/  STS [R4], RZ ;  /* 0x000000ff04007388 */ /* 0x0003e20000000800 */
[----:B------:R-:W-:-:S03]  /*0250*/  IMAD R5, R0, 0x4, R5 ;  /* 0x0000000400057824 */ /* 0x000fc600078e0205 */
[----:B------:R1:W-:Y:S01]  /*0260*/  STS [R6], RZ ;  /* 0x000000ff06007388 */ /* 0x0003e20000000800 */
[----:B0-----:R-:W-:Y:S02]  /*0270*/  LEA R7, R0, R7, 0x4 ;  /* 0x0000000700077211 */ /* 0x001fe400078e20ff */
[----:B------:R-:W-:Y:S01]  /*0280*/  ISETP.GE.U32.AND P0, PT, R5, 0x1000, PT ;  /* 0x000010000500780c */ /* 0x000fe20003f06070 */
[----:B------:R1:W-:-:S12]  /*0290*/  STS [R8], RZ ;  /* 0x000000ff08007388 */ /* 0x0003d80000000800 */
[----:B-1----:R-:W-:Y:S05]  /*02a0*/  @!P0 BRA `(.L_x_4) ;  /* 0xfffffffc00d48947 */ /* 0x002fea000383ffff */
[----:B------:R-:W-:Y:S05]  /*02b0*/  BSYNC.RECONVERGENT B0 ;  /* 0x0000000000007941 */ /* 0x000fea0003800200 */
.L_x_3:
[----:B------:R-:W0:Y:S01]  /*02c0*/  S2UR UR5, SR_CTAID.X ;  /* 0x00000000000579c3 */ /* 0x000e220000002500 */
[----:B------:R-:W1:Y:S01]  /*02d0*/  LDCU UR6, c[0x0][0x390] ;  /* 0x00007200ff0677ac */ /* 0x000e620008000800 */
[----:B------:R-:W-:Y:S01]  /*02e0*/  BSSY.RECONVERGENT B0, `(.L_x_5) ;  /* 0x000000b000007945 */ /* 0x000fe20003800200 */
[----:B0-----:R-:W-:-:S05]  /*02f0*/  IMAD R7, R0, UR5, R3 ;  /* 0x0000000500077c24 */ /* 0x001fca000f8e0203 */
[----:B------:R-:W-:Y:S01]  /*0300*/  BAR.SYNC.DEFER_BLOCKING 0x0 ;  /* 0x0000000000007b1d */ /* 0x000fe20000010000 */
[----:B-1----:R-:W-:-:S05]  /*0310*/  ISETP.GE.AND P0, PT, R7, UR6, PT ;  /* 0x0000000607007c0c */ /* 0x002fca000bf06270 */
[----:B------:R-:W0:Y:S08]  /*0320*/  LDCU.64 UR6, c[0x0][0x358] ;  /* 0x00006b00ff0677ac */ /* 0x000e300008000a00 */
[----:B------:R-:W-:Y:S05]  /*0330*/  @P0 BRA `(.L_x_6) ;  /* 0x0000000000140947 */ /* 0x000fea0003800000 */
[----:B------:R-:W1:Y:S02]  /*0340*/  LDC.64 R4, c[0x0][0x380] ;  /* 0x0000e000ff047b82 */ /* 0x000e640000000a00 */
[----:B-1----:R-:W-:-:S06]  /*0350*/  IMAD.WIDE R4, R7, 0x4, R4 ;  /* 0x0000000407047825 */ /* 0x002fcc00078e0204 */
[----:B0-----:R-:W2:Y:S02]  /*0360*/  LDG.E R4, desc[UR6][R4.64] ;  /* 0x0000000604047981 */ /* 0x001ea4000c1e1900 */
[----:B--2---:R-:W-:-:S05]  /*0370*/  LEA R6, R4, UR4, 0x2 ;  /* 0x0000000404067c11 */ /* 0x004fca000f8e10ff */
[----:B------:R1:W-:Y:S02]  /*0380*/  ATOMS.POPC.INC.32 RZ, [R6+URZ] ;  /* 0x0000000006ff7f8c */ /* 0x0003e4000d8000ff */
.L_x_6:
[----:B0-----:R-:W-:Y:S05]  /*0390*/  BSYNC.RECONVERGENT B0 ;  /* 0x0000000000007941 */ /* 0x001fea0003800200 */
.L_x_5:
[----:B------:R-:W-:Y:S01]  /*03a0*/  BAR.SYNC.DEFER_BLOCKING 0x0 ;  /* 0x0000000000007b1d */ /* 0x000fe20000010000 */
[----:B------:R-:W-:-:S05]  /*03b0*/  ISETP.NE.AND P0, PT, R2, 0x2, PT ;  /* 0x000000020200780c */ /* 0x000fca0003f05270 */
[----:B------:R-:W-:Y:S08]  /*03c0*/  BSSY.RECONVERGENT B0, `(.L_x_7) ;  /* 0x0000015000007945 */ /* 0x000ff00003800200 */
[----:B------:R-:W-:Y:S05]  /*03d0*/  @!P0 BRA `(.L_x_8) ;  /* 0x00000000004c8947 */ /* 0x000fea0003800000 */
[----:B------:R-:W0:Y:S01]  /*03e0*/  LDC.64 R4, c[0x0][0x388] ;  /* 0x0000e200ff047b82 */ /* 0x000e220000000a00 */
[----:B------:R-:W-:-:S07]  /*03f0*/  IMAD.MOV.U32 R9, RZ, RZ, RZ ;  /* 0x000000ffff097224 */ /* 0x000fce00078e00ff */
.L_x_11:
[----:B-1----:R-:W-:Y:S01]  /*0400*/  LEA R6, R3, UR4, 0x2 ;  /* 0x0000000403067c11 */ /* 0x002fe2000f8e10ff */
[----:B------:R-:W-:Y:S01]  /*0410*/  VIADD R9, R9, 0x1 ;  /* 0x0000000109097836 */ /* 0x000fe20000000000 */
[----:B------:R-:W-:Y:S03]  /*0420*/  BSSY.RECONVERGENT B1, `(.L_x_9) ;  /* 0x000000c000017945 */ /* 0x000fe60003800200 */
[----:B------:R-:W1:Y:S01]  /*0430*/  LDS R13, [R6] ;  /* 0x00000000060d7984 */ /* 0x000e620000000800 */
[----:B------:R-:W-:-:S04]  /*0440*/  LOP3.LUT R7, R9, R2, RZ, 0x3c, !PT ;  /* 0x0000000209077212 */ /* 0x000fc800078e3cff */
[----:B------:R-:W-:Y:S02]  /*0450*/  ISETP.NE.AND P1, PT, R7, 0x2, PT ;  /* 0x000000020700780c */ /* 0x000fe40003f25270 */
[----:B-1----:R-:W-:-:S13]  /*0460*/  ISETP.NE.AND P0, PT, R13, RZ, PT ;  /* 0x000000ff0d00720c */ /* 0x002fda0003f05270 */
[----:B------:R-:W-:Y:S05]  /*0470*/  @!P0 BRA `(.L_x_10) ;  /* 0x0000000000188947 */ /* 0x000fea0003800000 */
[----:B0-----:R-:W-:-:S05]  /*0480*/  IMAD.WIDE.U32 R6, R3, 0x4, R4 ;  /* 0x0000000403067825 */ /* 0x001fca00078e0004 */
[----:B------:R-:W2:Y:S02]  /*0490*/  ATOMG.E.ADD.STRONG.GPU PT, R8, desc[UR6][R6.64], R13 ;  /* 0x8000000d060879a8 */ /* 0x000ea400081ef106 */
[----:B--2---:R-:W-:-:S05]  /*04a0*/  IMAD.IADD R8, R13, 0x1, R8 ;  /* 0x000000010d087824 */ /* 0x004fca00078e0208 */
[----:B------:R-:W-:-:S13]  /*04b0*/  ISETP.GE.U32.AND P0, PT, R8, 0x80, PT ;  /* 0x000000800800780c */ /* 0x000fda0003f06070 */
[----:B------:R-:W-:-:S05]  /*04c0*/  @P0 IMAD.MOV.U32 R11, RZ, RZ, 0x7f ;  /* 0x0000007fff0b0424 */ /* 0x000fca00078e00ff */
[----:B------:R1:W-:Y:S02]  /*04d0*/  @P0 STG.E desc[UR6][R6.64], R11 ;  /* 0x0000000b06000986 */ /* 0x0003e4000c101906 */
.L_x_10:
[----:B------:R-:W-:Y:S05]  /*04e0*/  BSYNC.RECONVERGENT B1 ;  /* 0x0000000000017941 */ /* 0x000fea0003800200 */
.L_x_9:
[----:B------:R-:W-:Y:S01]  /*04f0*/  IADD3 R3, PT, PT, R0, R3, RZ ;  /* 0x0000000300037210 */ /* 0x000fe20007ffe0ff */
[----:B------:R-:W-:Y:S06]  /*0500*/  @P1 BRA `(.L_x_11) ;  /* 0xfffffffc00bc1947 */ /* 0x000fec000383ffff */
.L_x_8:
[----:B------:R-:W-:Y:S05]  /*0510*/  BSYNC.RECONVERGENT B0 ;  /* 0x0000000000007941 */ /* 0x000fea0003800200 */
.L_x_7:
[----:B0-----:R-:W0:Y:S01]  /*0520*/  LDC.64 R4, c[0x0][0x388] ;  /* 0x0000e200ff047b82 */ /* 0x001e220000000a00 */
[C-C-:B------:R-:W-:Y:S01]  /*0530*/  IMAD R13, R0.reuse, 0x2, R3.reuse ;  /* 0x00000002000d7824 */ /* 0x140fe200078e0203 */
[C---:B-1----:R-:W-:Y:S01]  /*0540*/  LEA R7, R3.reuse, UR4, 0x2 ;  /* 0x0000000403077c11 */ /* 0x042fe2000f8e10ff */
[----:B------:R-:W-:Y:S02]  /*0550*/  IMAD R11, R0, 0x3, R3 ;  /* 0x00000003000b7824 */ /* 0x000fe400078e0203 */
[----:B------:R-:W-:-:S07]  /*0560*/  IMAD.IADD R9, R3, 0x1, R0 ;  /* 0x0000000103097824 */ /* 0x000fce00078e0200 */
.L_x_20:
[----:B-1----:R-:W1:Y:S01]  /*0570*/  LDS R17, [R7] ;  /* 0x0000000007117984 */ /* 0x002e620000000800 */
[C-C-:B------:R-:W-:Y:S01]  /*0580*/  IMAD R2, R0.reuse, 0xc, R7.reuse ;  /* 0x0000000c00027824 */ /* 0x140fe200078e0207 */
[----:B------:R-:W-:Y:S01]  /*0590*/  BSSY.RECONVERGENT B0, `(.L_x_12) ;  /* 0x0000011000007945 */ /* 0x000fe20003800200 */
[C-C-:B------:R-:W-:Y:S02]  /*05a0*/  IMAD R6, R0.reuse, 0x4, R7.reuse ;  /* 0x0000000400067824 */ /* 0x140fe400078e0207 */
[----:B------:R-:W-:Y:S02]  /*05b0*/  IMAD R8, R0, 0x8, R7 ;  /* 0x0000000800087824 */ /* 0x000fe400078e0207 */
[----:B------:R-:W2:Y:S04]  /*05c0*/  LDS R2, [R2] ;  /* 0x0000000002027984 */ /* 0x000ea80000000800 */
[----:B------:R-:W3:Y:S04]  /*05d0*/  LDS R19, [R6] ;  /* 0x0000000006137984 */ /* 0x000ee80000000800 */
[----:B------:R-:W4:Y:S01]  /*05e0*/  LDS R21, [R8] ;  /* 0x0000000008157984 */ /* 0x000f220000000800 */
[----:B-1----:R-:W-:-:S02]  /*05f0*/  ISETP.NE.AND P3, PT, R17, RZ, PT ;  /* 0x000000ff1100720c */ /* 0x002fc40003f65270 */
[----:B--2---:R-:W-:Y:S02]  /*0600*/  ISETP.NE.AND P2, PT, R2, RZ, PT ;  /* 0x000000ff0200720c */ /* 0x004fe40003f45270 */
[----:B---3--:R-:W-:Y:S02]  /*0610*/  ISETP.NE.AND P0, PT, R19, RZ, PT ;  /* 0x000000ff1300720c */ /* 0x008fe40003f05270 */
[----:B----4-:R-:W-:-:S07]  /*0620*/  ISETP.NE.AND P1, PT, R21, RZ, PT ;  /* 0x000000ff1500720c */ /* 0x010fce0003f25270 */
[----:B------:R-:W-:Y:S06]  /*0630*/  @!P3 BRA `(.L_x_13) ;  /* 0x000000000018b947 */ /* 0x000fec0003800000 */
[----:B0-----:R-:W-:-:S05]  /*0640*/  IMAD.WIDE.U32 R14, R3, 0x4, R4 ;  /* 0x00000004030e7825 */ /* 0x001fca00078e0004 */
[----:B------:R-:W2:Y:S02]  /*0650*/  ATOMG.E.ADD.STRONG.GPU PT, R6, desc[UR6][R14.64], R17 ;  /* 0x800000110e0679a8 */ /* 0x000ea400081ef106 */
[----:B--2---:R-:W-:-:S04]  /*0660*/  IADD3 R6, PT, PT, R17, R6, RZ ;  /* 0x0000000611067210 */ /* 0x004fc80007ffe0ff */
[----:B------:R-:W-:-:S13]  /*0670*/  ISETP.GE.U32.AND P3, PT, R6, 0x80, PT ;  /* 0x000000800600780c */ /* 0x000fda0003f66070 */
[----:B------:R-:W-:-:S05]  /*0680*/  @P3 IMAD.MOV.U32 R23, RZ, RZ, 0x7f ;  /* 0x0000007fff173424 */ /* 0x000fca00078e00ff */
[----:B------:R1:W-:Y:S02]  /*0690*/  @P3 STG.E desc[UR6][R14.64], R23 ;  /* 0x000000170e003986 */ /* 0x0003e4000c101906 */
.L_x_13:
[----:B------:R-:W-:Y:S05]  /*06a0*/  BSYNC.RECONVERGENT B0 ;  /* 0x0000000000007941 */ /* 0x000fea0003800200 */
.L_x_12:
[----:B------:R-:W-:Y:S04]  /*06b0*/  BSSY.RECONVERGENT B0, `(.L_x_14) ;  /* 0x0000008000007945 */ /* 0x000fe80003800200 */
[----:B------:R-:W-:Y:S05]  /*06c0*/  @!P0 BRA `(.L_x_15) ;  /* 0x0000000000188947 */ /* 0x000fea0003800000 */
[----:B01----:R-:W-:-:S05]  /*06d0*/  IMAD.WIDE.U32 R14, R9, 0x4, R4 ;  /* 0x00000004090e7825 */ /* 0x003fca00078e0004 */
[----:B------:R-:W2:Y:S02]  /*06e0*/  ATOMG.E.ADD.STRONG.GPU PT, R6, desc[UR6][R14.64], R19 ;  /* 0x800000130e0679a8 */ /* 0x000ea400081ef106 */
[----:B--2---:R-:W-:-:S05]  /*06f0*/  IMAD.IADD R6, R19, 0x1, R6 ;  /* 0x0000000113067824 */ /* 0x004fca00078e0206 */
[----:B------:R-:W-:-:S13]  /*0700*/  ISETP.GE.U32.AND P0, PT, R6, 0x80, PT ;  /* 0x000000800600780c */ /* 0x000fda0003f06070 */
[----:B------:R-:W-:-:S05]  /*0710*/  @P0 IMAD.MOV.U32 R17, RZ, RZ, 0x7f ;  /* 0x0000007fff110424 */ /* 0x000fca00078e00ff */
[----:B------:R2:W-:Y:S02]  /*0720*/  @P0 STG.E desc[UR6][R14.64], R17 ;  /* 0x000000110e000986 */ /* 0x0005e4000c101906 */
.L_x_15:
[----:B------:R-:W-:Y:S05]  /*0730*/  BSYNC.RECONVERGENT B0 ;  /* 0x0000000000007941 */ /* 0x000fea0003800200 */
.L_x_14:
[----:B------:R-:W-:Y:S04]  /*0740*/  BSSY.RECONVERGENT B0, `(.L_x_16) ;  /* 0x0000008000007945 */ /* 0x000fe80003800200 */
[----:B------:R-:W-:Y:S05]  /*0750*/  @!P1 BRA `(.L_x_17) ;  /* 0x0000000000189947 */ /* 0x000fea0003800000 */
[----:B012---:R-:W-:-:S05]  /*0760*/  IMAD.WIDE.U32 R14, R13, 0x4, R4 ;  /* 0x000000040d0e7825 */ /* 0x007fca00078e0004 */
[----:B------:R-:W2:Y:S02]  /*0770*/  ATOMG.E.ADD.STRONG.GPU PT, R6, desc[UR6][R14.64], R21 ;  /* 0x800000150e0679a8 */ /* 0x000ea400081ef106 */
[----:B--2---:R-:W-:-:S05]  /*0780*/  IMAD.IADD R6, R21, 0x1, R6 ;  /* 0x0000000115067824 */ /* 0x004fca00078e0206 */
[----:B------:R-:W-:-:S13]  /*0790*/  ISETP.GE.U32.AND P0, PT, R6, 0x80, PT ;  /* 0x000000800600780c */ /* 0x000fda0003f06070 */
[----:B------:R-:W-:-:S05]  /*07a0*/  @P0 MOV R17, 0x7f ;  /* 0x0000007f00110802 */ /* 0x000fca0000000f00 */
[----:B------:R3:W-:Y:S02]  /*07b0*/  @P0 STG.E desc[UR6][R14.64], R17 ;  /* 0x000000110e000986 */ /* 0x0007e4000c101906 */
.L_x_17:
[----:B------:R-:W-:Y:S05]  /*07c0*/  BSYNC.RECONVERGENT B0 ;  /* 0x0000000000007941 */ /* 0x000fea0003800200 */
.L_x_16:
[----:B------:R-:W-:Y:S01]  /*07d0*/  BSSY.RECONVERGENT B0, `(.L_x_18) ;  /* 0x0000009000007945 */ /* 0x000fe20003800200 */
[----:B--23--:R-:W-:-:S03]  /*07e0*/  IADD3 R17, PT, PT, R0, R3, R0 ;  /* 0x0000000300117210 */ /* 0x00cfc60007ffe000 */
[----:B------:R-:W-:Y:S05]  /*07f0*/  @!P2 BRA `(.L_x_19) ;  /* 0x000000000018a947 */ /* 0x000fea0003800000 */
[----:B01----:R-:W-:-:S05]  /*0800*/  IMAD.WIDE.U32 R14, R11, 0x4, R4 ;  /* 0x000000040b0e7825 */ /* 0x003fca00078e0004 */
[----:B------:R-:W2:Y:S02]  /*0810*/  ATOMG.E.ADD.STRONG.GPU PT, R3, desc[UR6][R14.64], R2 ;  /* 0x800000020e0379a8 */ /* 0x000ea400081ef106 */
[----:B--2---:R-:W-:-:S05]  /*0820*/  IMAD.IADD R3, R2, 0x1, R3 ;  /* 0x0000000102037824 */ /* 0x004fca00078e0203 */
[----:B------:R-:W-:-:S13]  /*0830*/  ISETP.GE.U32.AND P0, PT, R3, 0x80, PT ;  /* 0x000000800300780c */ /* 0x000fda0003f06070 */
[----:B------:R-:W-:-:S05]  /*0840*/  @P0 IMAD.MOV.U32 R3, RZ, RZ, 0x7f ;  /* 0x0000007fff030424 */ /* 0x000fca00078e00ff */
[----:B------:R2:W-:Y:S02]  /*0850*/  @P0 STG.E desc[UR6][R14.64], R3 ;  /* 0x000000030e000986 */ /* 0x0005e4000c101906 */
.L_x_19:
[----:B------:R-:W-:Y:S05]  /*0860*/  BSYNC.RECONVERGENT B0 ;  /* 0x0000000000007941 */ /* 0x000fea0003800200 */
.L_x_18:
[C---:B--2---:R-:W-:Y:S01]  /*0870*/  IADD3 R3, PT, PT, R0.reuse, R17, R0 ;  /* 0x0000001100037210 */ /* 0x044fe20007ffe000 */
[C---:B------:R-:W-:Y:S01]  /*0880*/  IMAD R13, R0.reuse, 0x4, R13 ;  /* 0x00000004000d7824 */ /* 0x040fe200078e020d */
[C---:B------:R-:W-:Y:S01]  /*0890*/  LEA R9, R0.reuse, R9, 0x2 ;  /* 0x0000000900097211 */ /* 0x040fe200078e10ff */
[C---:B------:R-:W-:Y:S01]  /*08a0*/  IMAD R11, R0.reuse, 0x4, R11 ;  /* 0x00000004000b7824 */ /* 0x040fe200078e020b */
[----:B------:R-:W-:Y:S01]  /*08b0*/  ISETP.GE.U32.AND P0, PT, R3, 0x1000, PT ;  /* 0x000010000300780c */ /* 0x000fe20003f06070 */
[----:B------:R-:W-:-:S12]  /*08c0*/  IMAD R7, R0, 0x10, R7 ;  /* 0x0000001000077824 */ /* 0x000fd800078e0207 */
[----:B------:R-:W-:Y:S05]  /*08d0*/  @!P0 BRA `(.L_x_20) ;  /* 0xfffffffc00248947 */ /* 0x000fea000383ffff */
[----:B------:R-:W-:Y:S05]  /*08e0*/  EXIT ;  /* 0x000000000000794d */ /* 0x000fea0003800000 */
        .weak           $__internal_0_$__cuda_sm20_div_u16
        .type           $__internal_0_$__cuda_sm20_div_u16,@function
        .size           $__internal_0_$__cuda_sm20_div_u16,(.L_x_22 - $__internal_0_$__cuda_sm20_div_u16)
$__internal_0_$__cuda_sm20_div_u16:
[----:B------:R-:W0:Y:S01]  /*08f0*/  I2F.U16 R5, R4 ;  /* 0x0000000400057306 */ /* 0x000e220000101000 */
[----:B------:R-:W-:Y:S01]  /*0900*/  IMAD.MOV.U32 R6, RZ, RZ, 0x4b800000 ;  /* 0x4b800000ff067424 */ /* 0x000fe200078e00ff */
[----:B------:R-:W-:Y:S02]  /*0910*/  I2FP.F32.U32.RZ R2, R2 ;  /* 0x0000000200027245 */ /* 0x000fe4000020d000 */
[C---:B0-----:R-:W-:Y:S02]  /*0920*/  FSETP.GEU.AND P1, PT, |R5|.reuse, 1.175494350822287508e-38, PT ;  /* 0x008000000500780b */ /* 0x041fe40003f2e200 */
[----:B------:R-:W-:Y:S02]  /*0930*/  FSETP.GT.AND P0, PT, |R5|, 8.50705917302346158658e+37, PT ;  /* 0x7e8000000500780b */ /* 0x000fe40003f04200 */
[----:B------:R-:W-:-:S04]  /*0940*/  FSEL R6, R6, 1, !P1 ;  /* 0x3f80000006067808 */ /* 0x000fc80004800000 */
[----:B------:R-:W-:Y:S02]  /*0950*/  FSEL R6, R6, 0.25, !P0 ;  /* 0x3e80000006067808 */ /* 0x000fe40004000000 */
[----:B------:R-:W-:Y:S01]  /*0960*/  ISETP.NE.U32.AND P0, PT, R4, RZ, PT ;  /* 0x000000ff0400720c */ /* 0x000fe20003f05070 */
[----:B------:R-:W-:Y:S02]  /*0970*/  IMAD.MOV.U32 R4, RZ, RZ, R8 ;  /* 0x000000ffff047224 */ /* 0x000fe400078e0008 */
[----:B------:R-:W-:-:S06]  /*0980*/  FMUL R7, R5, R6 ;  /* 0x0000000605077220 */ /* 0x000fcc0000400000 */
[----:B------:R-:W0:Y:S02]  /*0990*/  MUFU.RCP R7, R7 ;  /* 0x0000000700077308 */ /* 0x000e240000001000 */
[----:B0-----:R-:W-:-:S04]  /*09a0*/  FMUL R6, R6, R7 ;  /* 0x0000000706067220 */ /* 0x001fc80000400000 */
[----:B------:R-:W-:-:S04]  /*09b0*/  VIADD R5, R6, 0x2 ;  /* 0x0000000206057836 */ /* 0x000fc80000000000 */
[----:B------:R-:W-:Y:S01]  /*09c0*/  FMUL.RZ R2, R2, R5 ;  /* 0x0000000502027220 */ /* 0x000fe2000040c000 */
[----:B------:R-:W-:-:S05]  /*09d0*/  IMAD.MOV.U32 R5, RZ, RZ, 0x0 ;  /* 0x00000000ff057424 */ /* 0x000fca00078e00ff */
[----:B------:R-:W0:Y:S02]  /*09e0*/  F2I.U32.TRUNC.NTZ R2, R2 ;  /* 0x0000000200027305 */ /* 0x000e24000020f000 */
[----:B0-----:R-:W-:Y:S02]  /*09f0*/  LOP3.LUT R6, R2, 0xffff, RZ, 0xc0, !PT ;  /* 0x0000ffff02067812 */ /* 0x001fe400078ec0ff */
[----:B------:R-:W-:Y:S01]  /*0a00*/  @!P0 MOV R6, 0xffffffff ;  /* 0xffffffff00068802 */ /* 0x000fe20000000f00 */
[----:B------:R-:W-:Y:S06]  /*0a10*/  RET.REL.NODEC R4 `(_Z16histogram_kernelPKjPji) ;  /* 0xfffffff404787950 */ /* 0x000fec0003c3ffff */
.L_x_21:
[----:B------:R-:W-:-:S00]  /*0a20*/  BRA `(.L_x_21) ;  /* 0xfffffffc00fc7947 */ /* 0x000fc0000383ffff */
[----:B------:R-:W-:-:S00]  /*0a30*/  NOP ;  /* 0x0000000000007918 */ /* 0x000fc00000000000 */
        /* <DEDUP_REMOVED lines=12> */
.L_x_22:


//--------------------- .nv.shared._Z16histogram_kernelPKjPji --------------------------
	.section	.nv.shared._Z16histogram_kernelPKjPji,"aw",@nobits
	.sectionflags	@""
	.align	4
.nv.shared._Z16histogram_kernelPKjPji:
	.zero		17408


//--------------------- .nv.shared.reserved.0     --------------------------
	.section	.nv.shared.reserved.0,"aw",@nobits
	.weak		__nv_reservedSMEM_offset_0_alias
	.size		__nv_reservedSMEM_offset_0_alias, 0, 64
	.other		__nv_reservedSMEM_offset_0_alias,@"STO_CUDA_RESERVED_SHARED STV_DEFAULT"
__nv_reservedSMEM_offset_0_alias:
	.zero		0
	.zero		64


//--------------------- .nv.constant0._Z16histogram_kernelPKjPji --------------------------
	.section	.nv.constant0._Z16histogram_kernelPKjPji,"a",@progbits
	.sectionflags	@""
	.align	4
.nv.constant0._Z16histogram_kernelPKjPji:
	.zero		916


//--------------------- SYMBOLS --------------------------

	.type		.nv.reservedSmem.offset0,@object
	.size		.nv.reservedSmem.offset0,0x4
	.type		.nv.reservedSmem.cap,@object
	.size		.nv.reservedSmem.cap,0x4
